	.target	sm_90a

	.elftype	@"ET_EXEC"


//--------------------- .note.nv.tkinfo           --------------------------
	.section	.note.nv.tkinfo,"",@"SHT_NOTE"
	.sectionflags	@"SHF_NOTE_NV_TKINFO"
	.tkinfo
        /*0018*/ 	.word	0x00000002
        /*0030*/ 	.string	""
        /*0030*/ 	.string	"ptxas"
        /*0030*/ 	.string	"Cuda compilation tools, release 13.0, V13.0.88"
        /*0030*/ 	.string	"Build cuda_13.0.r13.0/compiler.36424714_0"
        /*0030*/ 	.string	"-v  -suppress-debug-info  -lineinfo  -arch sm_90a "



//--------------------- .note.nv.cuinfo           --------------------------
	.section	.note.nv.cuinfo,"",@"SHT_NOTE"
	.sectionflags	@"SHF_NOTE_NV_CUINFO"
        /*0018*/ 	.short	0x0002
        /*001a*/ 	.short	0x005a
        /*001c*/ 	.short	0x0082
	.zero		2


//--------------------- .nv.info                  --------------------------
	.section	.nv.info,"",@"SHT_CUDA_INFO"
	.align	4


	//----- nvinfo : EIATTR_REGCOUNT
	.align		4
        /*0000*/ 	.byte	0x04, 0x2f
        /*0002*/ 	.short	(.L_1 - .L_0)
	.align		4
.L_0:
        /*0004*/ 	.word	index@(matmul_kernel)
        /*0008*/ 	.word	0x00000040


	//----- nvinfo : EIATTR_FRAME_SIZE
	.align		4
.L_1:
        /*000c*/ 	.byte	0x04, 0x11
        /*000e*/ 	.short	(.L_3 - .L_2)
	.align		4
.L_2:
        /*0010*/ 	.word	index@(matmul_kernel)
        /*0014*/ 	.word	0x00000000


	//----- nvinfo : EIATTR_MIN_STACK_SIZE
	.align		4
.L_3:
        /*0018*/ 	.byte	0x04, 0x12
        /*001a*/ 	.short	(.L_5 - .L_4)
	.align		4
.L_4:
        /*001c*/ 	.word	index@(matmul_kernel)
        /*0020*/ 	.word	0x00000000
.L_5:


//--------------------- .nv.compat                --------------------------
	.section	.nv.compat,"",@"SHT_CUDA_COMPAT_INFO"
	.align	4
        /*0000*/ 	.byte	0x02, 0x09, 0x01, 0x00, 0x02, 0x02, 0x01, 0x00, 0x02, 0x05, 0x05, 0x00, 0x03, 0x07, 0x01, 0x01
        /*0010*/ 	.byte	0x02, 0x03, 0x00, 0x00, 0x02, 0x06, 0x01, 0x00, 0x04, 0x0b, 0x08, 0x00, 0x00, 0x00, 0x00, 0x00
        /*0020*/ 	.byte	0x00, 0x00, 0x00, 0x00


//--------------------- .nv.info.matmul_kernel    --------------------------
	.section	.nv.info.matmul_kernel,"",@"SHT_CUDA_INFO"
	.sectionflags	@""
	.align	4


	//----- nvinfo : EIATTR_CUDA_API_VERSION
	.align		4
        /*0000*/ 	.byte	0x04, 0x37
        /*0002*/ 	.short	(.L_7 - .L_6)
.L_6:
        /*0004*/ 	.word	0x00000082


	//----- nvinfo : EIATTR_KPARAM_INFO
	.align		4
.L_7:
        /*0008*/ 	.byte	0x04, 0x17
        /*000a*/ 	.short	(.L_9 - .L_8)
.L_8:
        /*000c*/ 	.word	0x00000000
        /*0010*/ 	.short	0x000d
        /*0012*/ 	.short	0x0048
        /*0014*/ 	.byte	0x00, 0xf4, 0x21, 0x00


	//----- nvinfo : EIATTR_KPARAM_INFO
	.align		4
.L_9:
        /*0018*/ 	.byte	0x04, 0x17
        /*001a*/ 	.short	(.L_11 - .L_10)
.L_10:
        /*001c*/ 	.word	0x00000000
        /*0020*/ 	.short	0x000c
        /*0022*/ 	.short	0x0040
        /*0024*/ 	.byte	0x00, 0xf4, 0x21, 0x00


	//----- nvinfo : EIATTR_KPARAM_INFO
	.align		4
.L_11:
        /*0028*/ 	.byte	0x04, 0x17
        /*002a*/ 	.short	(.L_13 - .L_12)
.L_12:
        /*002c*/ 	.word	0x00000000
        /*0030*/ 	.short	0x000b
        /*0032*/ 	.short	0x0038
        /*0034*/ 	.byte	0x00, 0xf0, 0x11, 0x00


	//----- nvinfo : EIATTR_KPARAM_INFO
	.align		4
.L_13:
        /*0038*/ 	.byte	0x04, 0x17
        /*003a*/ 	.short	(.L_15 - .L_14)
.L_14:
        /*003c*/ 	.word	0x00000000
        /*0040*/ 	.short	0x000a
        /*0042*/ 	.short	0x0034
        /*0044*/ 	.byte	0x00, 0xf0, 0x11, 0x00


	//----- nvinfo : EIATTR_KPARAM_INFO
	.align		4
.L_15:
        /*0048*/ 	.byte	0x04, 0x17
        /*004a*/ 	.short	(.L_17 - .L_16)
.L_16:
        /*004c*/ 	.word	0x00000000
        /*0050*/ 	.short	0x0009
        /*0052*/ 	.short	0x0030
        /*0054*/ 	.byte	0x00, 0xf0, 0x11, 0x00


	//----- nvinfo : EIATTR_KPARAM_INFO
	.align		4
.L_17:
        /*0058*/ 	.byte	0x04, 0x17
        /*005a*/ 	.short	(.L_19 - .L_18)
.L_18:
        /*005c*/ 	.word	0x00000000
        /*0060*/ 	.short	0x0008
        /*0062*/ 	.short	0x002c
        /*0064*/ 	.byte	0x00, 0xf0, 0x11, 0x00


	//----- nvinfo : EIATTR_KPARAM_INFO
	.align		4
.L_19:
        /*0068*/ 	.byte	0x04, 0x17
        /*006a*/ 	.short	(.L_21 - .L_20)
.L_20:
        /*006c*/ 	.word	0x00000000
        /*0070*/ 	.short	0x0007
        /*0072*/ 	.short	0x0028
        /*0074*/ 	.byte	0x00, 0xf0, 0x11, 0x00


	//----- nvinfo : EIATTR_KPARAM_INFO
	.align		4
.L_21:
        /*0078*/ 	.byte	0x04, 0x17
        /*007a*/ 	.short	(.L_23 - .L_22)
.L_22:
        /*007c*/ 	.word	0x00000000
        /*0080*/ 	.short	0x0006
        /*0082*/ 	.short	0x0024
        /*0084*/ 	.byte	0x00, 0xf0, 0x11, 0x00


	//----- nvinfo : EIATTR_KPARAM_INFO
	.align		4
.L_23:
        /*0088*/ 	.byte	0x04, 0x17
        /*008a*/ 	.short	(.L_25 - .L_24)
.L_24:
        /*008c*/ 	.word	0x00000000
        /*0090*/ 	.short	0x0005
        /*0092*/ 	.short	0x0020
        /*0094*/ 	.byte	0x00, 0xf0, 0x11, 0x00


	//----- nvinfo : EIATTR_KPARAM_INFO
	.align		4
.L_25:
        /*0098*/ 	.byte	0x04, 0x17
        /*009a*/ 	.short	(.L_27 - .L_26)
.L_26:
        /*009c*/ 	.word	0x00000000
        /*00a0*/ 	.short	0x0004
        /*00a2*/ 	.short	0x001c
        /*00a4*/ 	.byte	0x00, 0xf0, 0x11, 0x00


	//----- nvinfo : EIATTR_KPARAM_INFO
	.align		4
.L_27:
        /*00a8*/ 	.byte	0x04, 0x17
        /*00aa*/ 	.short	(.L_29 - .L_28)
.L_28:
        /*00ac*/ 	.word	0x00000000
        /*00b0*/ 	.short	0x0003
        /*00b2*/ 	.short	0x0018
        /*00b4*/ 	.byte	0x00, 0xf0, 0x11, 0x00


	//----- nvinfo : EIATTR_KPARAM_INFO
	.align		4
.L_29:
        /*00b8*/ 	.byte	0x04, 0x17
        /*00ba*/ 	.short	(.L_31 - .L_30)
.L_30:
        /*00bc*/ 	.word	0x00000000
        /*00c0*/ 	.short	0x0002
        /*00c2*/ 	.short	0x0010
        /*00c4*/ 	.byte	0x00, 0xf4, 0x21, 0x00


	//----- nvinfo : EIATTR_KPARAM_INFO
	.align		4
.L_31:
        /*00c8*/ 	.byte	0x04, 0x17
        /*00ca*/ 	.short	(.L_33 - .L_32)
.L_32:
        /*00cc*/ 	.word	0x00000000
        /*00d0*/ 	.short	0x0001
        /*00d2*/ 	.short	0x0008
        /*00d4*/ 	.byte	0x00, 0xf4, 0x21, 0x00


	//----- nvinfo : EIATTR_KPARAM_INFO
	.align		4
.L_33:
        /*00d8*/ 	.byte	0x04, 0x17
        /*00da*/ 	.short	(.L_35 - .L_34)
.L_34:
        /*00dc*/ 	.word	0x00000000
        /*00e0*/ 	.short	0x0000
        /*00e2*/ 	.short	0x0000
        /*00e4*/ 	.byte	0x00, 0xf4, 0x21, 0x00


	//----- nvinfo : EIATTR_SPARSE_MMA_MASK
	.align		4
.L_35:
        /*00e8*/ 	.byte	0x03, 0x50
        /*00ea*/ 	.short	0x0000


	//----- nvinfo : EIATTR_MAXREG_COUNT
	.align		4
        /*00ec*/ 	.byte	0x03, 0x1b
        /*00ee*/ 	.short	0x00ff


	//----- nvinfo : EIATTR_NUM_BARRIERS
	.align		4
        /*00f0*/ 	.byte	0x02, 0x4c
        /*00f2*/ 	.byte	0x01
	.zero		1


	//----- nvinfo : EIATTR_MERCURY_ISA_VERSION
	.align		4
        /*00f4*/ 	.byte	0x03, 0x5f
        /*00f6*/ 	.short	0x0101


	//----- nvinfo : EIATTR_EXIT_INSTR_OFFSETS
	.align		4
        /*00f8*/ 	.byte	0x04, 0x1c
        /*00fa*/ 	.short	(.L_37 - .L_36)


	//   ....[0]....
.L_36:
        /*00fc*/ 	.word	0x00001670


	//   ....[1]....
        /*0100*/ 	.word	0x000016c0


	//----- nvinfo : EIATTR_REQNTID
	.align		4
.L_37:
        /*0104*/ 	.byte	0x04, 0x10
        /*0106*/ 	.short	(.L_39 - .L_38)
.L_38:
        /*0108*/ 	.word	0x00000100
        /*010c*/ 	.word	0x00000001
        /*0110*/ 	.word	0x00000001


	//----- nvinfo : EIATTR_CBANK_PARAM_SIZE
	.align		4
.L_39:
        /*0114*/ 	.byte	0x03, 0x19
        /*0116*/ 	.short	0x0050


	//----- nvinfo : EIATTR_PARAM_CBANK
	.align		4
        /*0118*/ 	.byte	0x04, 0x0a
        /*011a*/ 	.short	(.L_41 - .L_40)
	.align		4
.L_40:
        /*011c*/ 	.word	index@(.nv.constant0.matmul_kernel)
        /*0120*/ 	.short	0x0210
        /*0122*/ 	.short	0x0050


	//----- nvinfo : EIATTR_SW_WAR
	.align		4
.L_41:
        /*0124*/ 	.byte	0x04, 0x36
        /*0126*/ 	.short	(.L_43 - .L_42)
.L_42:
        /*0128*/ 	.word	0x00000008
.L_43:


//--------------------- .nv.callgraph             --------------------------
	.section	.nv.callgraph,"",@"SHT_CUDA_CALLGRAPH"
	.align	4
	.sectionentsize	8
	.align		4
        /*0000*/ 	.word	0x00000000
	.align		4
        /*0004*/ 	.word	0xffffffff
	.align		4
        /*0008*/ 	.word	0x00000000
	.align		4
        /*000c*/ 	.word	0xfffffffe
	.align		4
        /*0010*/ 	.word	0x00000000
	.align		4
        /*0014*/ 	.word	0xfffffffd
	.align		4
        /*0018*/ 	.word	0x00000000
	.align		4
        /*001c*/ 	.word	0xfffffffc


//--------------------- .text.matmul_kernel       --------------------------
	.section	.text.matmul_kernel,"ax",@progbits
	.align	128
        .global         matmul_kernel
        .type           matmul_kernel,@function
        .size           matmul_kernel,(.L_x_3 - matmul_kernel)
        .other          matmul_kernel,@"STO_CUDA_ENTRY STV_DEFAULT"
matmul_kernel:
.text.matmul_kernel:
[----:B------:R-:W-:Y:S08]  /*0000*/  LDC R1, c[0x0][0x28] ;  /* 0x00000a00ff017b82 */ /* 0x000ff00000000800 */
[----:B------:R-:W0:Y:S01]  /*0010*/  LDC.64 R14, c[0x0][0x228] ;  /* 0x00008a00ff0e7b82 */ /* 0x000e220000000a00 */
[----:B------:R-:W1:Y:S01]  /*0020*/  S2R R5, SR_CTAID.X ;  /* 0x0000000000057919 */ /* 0x000e620000002500 */
[----:B------:R-:W-:Y:S01]  /*0030*/  UMOV UR4, 0x400 ;  /* 0x0000040000047882 */ /* 0x000fe20000000000 */
[----:B------:R-:W-:-:S05]  /*0040*/  ULDC.64 UR6, c[0x0][0x208] ;  /* 0x0000820000067ab9 */ /* 0x000fca0000000a00 */
[----:B------:R-:W2:Y:S08]  /*0050*/  LDC R40, c[0x0][0x230] ;  /* 0x00008c00ff287b82 */ /* 0x000eb00000000800 */
[----:B------:R-:W3:Y:S01]  /*0060*/  S2UR UR5, SR_CgaCtaId ;  /* 0x00000000000579c3 */ /* 0x000ee20000008800 */
[----:B0-----:R-:W-:-:S05]  /*0070*/  VIADD R0, R15, 0xf ;  /* 0x0000000f0f007836 */ /* 0x001fca0000000000 */
[----:B------:R-:W-:Y:S01]  /*0080*/  SHF.R.S32.HI R3, RZ, 0x1f, R0 ;  /* 0x0000001fff037819 */ /* 0x000fe20000011400 */
[----:B--2---:R-:W-:-:S03]  /*0090*/  VIADD R40, R40, 0x3f ;  /* 0x0000003f28287836 */ /* 0x004fc60000000000 */
[----:B------:R-:W-:Y:S02]  /*00a0*/  LEA.HI R3, R3, R0, RZ, 0x4 ;  /* 0x0000000003037211 */ /* 0x000fe400078f20ff */
[----:B-1----:R-:W-:Y:S02]  /*00b0*/  IABS R8, R5 ;  /* 0x0000000500087213 */ /* 0x002fe40000000000 */
[----:B------:R-:W-:Y:S01]  /*00c0*/  SHF.R.S32.HI R3, RZ, 0x4, R3 ;  /* 0x00000004ff037819 */ /* 0x000fe20000011403 */
[----:B---3--:R-:W-:-:S04]  /*00d0*/  ULEA UR4, UR5, UR4, 0x18 ;  /* 0x0000000405047291 */ /* 0x008fc8000f8ec03f */
[----:B------:R-:W-:-:S05]  /*00e0*/  IMAD.SHL.U32 R4, R3, 0x8, RZ ;  /* 0x0000000803047824 */ /* 0x000fca00078e00ff */
[-C--:B------:R-:W-:Y:S02]  /*00f0*/  IABS R7, R4.reuse ;  /* 0x0000000400077213 */ /* 0x080fe40000000000 */
[----:B------:R-:W-:Y:S02]  /*0100*/  IABS R10, R4 ;  /* 0x00000004000a7213 */ /* 0x000fe40000000000 */
[----:B------:R-:W0:Y:S08]  /*0110*/  I2F.RP R0, R7 ;  /* 0x0000000700007306 */ /* 0x000e300000209400 */
[----:B0-----:R-:W0:Y:S02]  /*0120*/  MUFU.RCP R0, R0 ;  /* 0x0000000000007308 */ /* 0x001e240000001000 */
[----:B0-----:R-:W-:-:S02]  /*0130*/  VIADD R2, R0, 0xffffffe ;  /* 0x0ffffffe00027836 */ /* 0x001fc40000000000 */
[----:B------:R-:W-:-:S04]  /*0140*/  IMAD.MOV R0, RZ, RZ, -R10 ;  /* 0x000000ffff007224 */ /* 0x000fc800078e0a0a */
[----:B------:R0:W1:Y:S02]  /*0150*/  F2I.FTZ.U32.TRUNC.NTZ R3, R2 ;  /* 0x0000000200037305 */ /* 0x000064000021f000 */
[----:B0-----:R-:W-:Y:S02]  /*0160*/  IMAD.MOV.U32 R2, RZ, RZ, RZ ;  /* 0x000000ffff027224 */ /* 0x001fe400078e00ff */
[----:B-1----:R-:W-:-:S04]  /*0170*/  IMAD.MOV R6, RZ, RZ, -R3 ;  /* 0x000000ffff067224 */ /* 0x002fc800078e0a03 */
[----:B------:R-:W-:Y:S02]  /*0180*/  IMAD R9, R6, R7, RZ ;  /* 0x0000000706097224 */ /* 0x000fe400078e02ff */
[----:B------:R-:W-:Y:S02]  /*0190*/  IMAD.MOV.U32 R6, RZ, RZ, R8 ;  /* 0x000000ffff067224 */ /* 0x000fe400078e0008 */
[----:B------:R-:W-:-:S06]  /*01a0*/  IMAD.HI.U32 R3, R3, R9, R2 ;  /* 0x0000000903037227 */ /* 0x000fcc00078e0002 */
[----:B------:R-:W-:-:S04]  /*01b0*/  IMAD.HI.U32 R3, R3, R6, RZ ;  /* 0x0000000603037227 */ /* 0x000fc800078e00ff */
[----:B------:R-:W-:-:S05]  /*01c0*/  IMAD R0, R3, R0, R6 ;  /* 0x0000000003007224 */ /* 0x000fca00078e0206 */
[----:B------:R-:W-:-:S13]  /*01d0*/  ISETP.GT.U32.AND P1, PT, R7, R0, PT ;  /* 0x000000000700720c */ /* 0x000fda0003f24070 */
[----:B------:R-:W-:Y:S02]  /*01e0*/  @!P1 IMAD.IADD R0, R0, 0x1, -R7 ;  /* 0x0000000100009824 */ /* 0x000fe400078e0a07 */
[----:B------:R-:W-:Y:S01]  /*01f0*/  @!P1 VIADD R3, R3, 0x1 ;  /* 0x0000000103039836 */ /* 0x000fe20000000000 */
[----:B------:R-:W-:Y:S02]  /*0200*/  ISETP.NE.AND P1, PT, R4, RZ, PT ;  /* 0x000000ff0400720c */ /* 0x000fe40003f25270 */
[----:B------:R-:W-:Y:S02]  /*0210*/  ISETP.GE.U32.AND P0, PT, R0, R7, PT ;  /* 0x000000070000720c */ /* 0x000fe40003f06070 */
[----:B------:R-:W-:-:S04]  /*0220*/  LOP3.LUT R0, R5, R4, RZ, 0x3c, !PT ;  /* 0x0000000405007212 */ /* 0x000fc800078e3cff */
[----:B------:R-:W-:Y:S01]  /*0230*/  ISETP.GE.AND P2, PT, R0, RZ, PT ;  /* 0x000000ff0000720c */ /* 0x000fe20003f46270 */
[----:B------:R-:W-:-:S06]  /*0240*/  VIADD R0, R14, 0x1f ;  /* 0x0000001f0e007836 */ /* 0x000fcc0000000000 */
[----:B------:R-:W-:-:S04]  /*0250*/  @P0 VIADD R3, R3, 0x1 ;  /* 0x0000000103030836 */ /* 0x000fc80000000000 */
[----:B------:R-:W-:Y:S01]  /*0260*/  IMAD.MOV.U32 R2, RZ, RZ, R3 ;  /* 0x000000ffff027224 */ /* 0x000fe200078e0003 */
[----:B------:R-:W-:-:S03]  /*0270*/  SHF.R.S32.HI R3, RZ, 0x1f, R0 ;  /* 0x0000001fff037819 */ /* 0x000fc60000011400 */
[----:B------:R-:W-:Y:S01]  /*0280*/  @!P2 IMAD.MOV R2, RZ, RZ, -R2 ;  /* 0x000000ffff02a224 */ /* 0x000fe200078e0a02 */
[----:B------:R-:W-:Y:S02]  /*0290*/  @!P1 LOP3.LUT R2, RZ, R4, RZ, 0x33, !PT ;  /* 0x00000004ff029212 */ /* 0x000fe400078e33ff */
[----:B------:R-:W-:-:S03]  /*02a0*/  LEA.HI R3, R3, R0, RZ, 0x5 ;  /* 0x0000000003037211 */ /* 0x000fc600078f28ff */
[----:B------:R-:W-:Y:S02]  /*02b0*/  IMAD.SHL.U32 R6, R2, 0x8, RZ ;  /* 0x0000000802067824 */ /* 0x000fe400078e00ff */
[----:B------:R-:W-:-:S03]  /*02c0*/  IMAD.MOV R2, RZ, RZ, -R2 ;  /* 0x000000ffff027224 */ /* 0x000fc600078e0a02 */
[----:B------:R-:W-:Y:S01]  /*02d0*/  LEA.HI.SX32 R3, R3, -R6, 0x1b ;  /* 0x8000000603037211 */ /* 0x000fe200078fdaff */
[----:B------:R-:W-:-:S03]  /*02e0*/  IMAD R4, R4, R2, R5 ;  /* 0x0000000204047224 */ /* 0x000fc600078e0205 */
[----:B------:R-:W-:Y:S02]  /*02f0*/  VIMNMX R11, R3, 0x8, PT ;  /* 0x00000008030b7848 */ /* 0x000fe40003fe0100 */
[----:B------:R-:W-:Y:S02]  /*0300*/  IABS R9, R4 ;  /* 0x0000000400097213 */ /* 0x000fe40000000000 */
[----:B------:R-:W-:-:S04]  /*0310*/  IABS R7, R11 ;  /* 0x0000000b00077213 */ /* 0x000fc80000000000 */
[----:B------:R-:W0:Y:S08]  /*0320*/  I2F.RP R0, R7 ;  /* 0x0000000700007306 */ /* 0x000e300000209400 */
[----:B0-----:R-:W0:Y:S02]  /*0330*/  MUFU.RCP R0, R0 ;  /* 0x0000000000007308 */ /* 0x001e240000001000 */
[----:B0-----:R-:W-:-:S06]  /*0340*/  VIADD R3, R0, 0xffffffe ;  /* 0x0ffffffe00037836 */ /* 0x001fcc0000000000 */
[----:B------:R-:W0:Y:S02]  /*0350*/  F2I.FTZ.U32.TRUNC.NTZ R3, R3 ;  /* 0x0000000300037305 */ /* 0x000e24000021f000 */
[----:B0-----:R-:W-:-:S04]  /*0360*/  IMAD.MOV R8, RZ, RZ, -R3 ;  /* 0x000000ffff087224 */ /* 0x001fc800078e0a03 */
[----:B------:R-:W-:Y:S01]  /*0370*/  IMAD.MOV.U32 R2, RZ, RZ, R8 ;  /* 0x000000ffff027224 */ /* 0x000fe200078e0008 */
[----:B------:R-:W-:-:S03]  /*0380*/  IABS R8, R11 ;  /* 0x0000000b00087213 */ /* 0x000fc60000000000 */
[----:B------:R-:W-:Y:S02]  /*0390*/  IMAD R5, R2, R7, RZ ;  /* 0x0000000702057224 */ /* 0x000fe400078e02ff */
[----:B------:R-:W-:Y:S02]  /*03a0*/  IMAD.MOV.U32 R2, RZ, RZ, RZ ;  /* 0x000000ffff027224 */ /* 0x000fe400078e00ff */
[----:B------:R-:W-:Y:S02]  /*03b0*/  IMAD.MOV R0, RZ, RZ, -R8 ;  /* 0x000000ffff007224 */ /* 0x000fe400078e0a08 */
[----:B------:R-:W-:Y:S01]  /*03c0*/  IMAD.HI.U32 R2, R3, R5, R2 ;  /* 0x0000000503027227 */ /* 0x000fe200078e0002 */
[----:B------:R-:W0:Y:S05]  /*03d0*/  S2R R8, SR_TID.X ;  /* 0x0000000000087919 */ /* 0x000e2a0000002100 */
[----:B------:R-:W-:-:S04]  /*03e0*/  IMAD.HI.U32 R2, R2, R9, RZ ;  /* 0x0000000902027227 */ /* 0x000fc800078e00ff */
[----:B------:R-:W-:-:S05]  /*03f0*/  IMAD R0, R2, R0, R9 ;  /* 0x0000000002007224 */ /* 0x000fca00078e0209 */
[----:B------:R-:W-:-:S13]  /*0400*/  ISETP.GT.U32.AND P1, PT, R7, R0, PT ;  /* 0x000000000700720c */ /* 0x000fda0003f24070 */
[----:B------:R-:W-:Y:S02]  /*0410*/  @!P1 IMAD.IADD R0, R0, 0x1, -R7 ;  /* 0x0000000100009824 */ /* 0x000fe400078e0a07 */
[----:B------:R-:W-:Y:S01]  /*0420*/  @!P1 VIADD R2, R2, 0x1 ;  /* 0x0000000102029836 */ /* 0x000fe20000000000 */
[----:B------:R-:W-:Y:S02]  /*0430*/  ISETP.NE.AND P1, PT, R11, RZ, PT ;  /* 0x000000ff0b00720c */ /* 0x000fe40003f25270 */
[----:B------:R-:W-:Y:S02]  /*0440*/  ISETP.GE.U32.AND P0, PT, R0, R7, PT ;  /* 0x000000070000720c */ /* 0x000fe40003f06070 */
[----:B------:R-:W-:Y:S02]  /*0450*/  LOP3.LUT R0, R4, R11, RZ, 0x3c, !PT ;  /* 0x0000000b04007212 */ /* 0x000fe400078e3cff */
[----:B0-----:R-:W-:Y:S02]  /*0460*/  LOP3.LUT R7, R8, 0x1f, RZ, 0xc0, !PT ;  /* 0x0000001f08077812 */ /* 0x001fe400078ec0ff */
[----:B------:R-:W-:-:S02]  /*0470*/  ISETP.GE.AND P2, PT, R0, RZ, PT ;  /* 0x000000ff0000720c */ /* 0x000fc40003f46270 */
[----:B------:R-:W-:-:S04]  /*0480*/  SHF.R.U32.HI R46, RZ, 0x5, R8 ;  /* 0x00000005ff2e7819 */ /* 0x000fc80000011608 */
[----:B------:R-:W-:Y:S01]  /*0490*/  SGXT.U32 R46, R46, 0x3 ;  /* 0x000000032e2e781a */ /* 0x000fe20000000000 */
[----:B------:R-:W-:Y:S01]  /*04a0*/  @P0 VIADD R2, R2, 0x1 ;  /* 0x0000000102020836 */ /* 0x000fe20000000000 */
[----:B------:R-:W-:-:S03]  /*04b0*/  ISETP.GT.AND P0, PT, R40, 0x3f, PT ;  /* 0x0000003f2800780c */ /* 0x000fc60003f04270 */
[----:B------:R-:W-:Y:S01]  /*04c0*/  IMAD.MOV.U32 R5, RZ, RZ, R2 ;  /* 0x000000ffff057224 */ /* 0x000fe200078e0002 */
[----:B------:R-:W-:-:S03]  /*04d0*/  LOP3.LUT R2, R8, 0xc0, RZ, 0xc0, !PT ;  /* 0x000000c008027812 */ /* 0x000fc600078ec0ff */
[----:B------:R-:W-:Y:S01]  /*04e0*/  @!P2 IMAD.MOV R5, RZ, RZ, -R5 ;  /* 0x000000ffff05a224 */ /* 0x000fe200078e0a05 */
[----:B------:R-:W-:-:S05]  /*04f0*/  @!P1 LOP3.LUT R5, RZ, R11, RZ, 0x33, !PT ;  /* 0x0000000bff059212 */ /* 0x000fca00078e33ff */
[----:B------:R-:W-:Y:S02]  /*0500*/  IMAD.MOV R0, RZ, RZ, -R5 ;  /* 0x000000ffff007224 */ /* 0x000fe400078e0a05 */
[----:B------:R-:W-:Y:S02]  /*0510*/  @!P0 IMAD.MOV.U32 R12, RZ, RZ, RZ ;  /* 0x000000ffff0c8224 */ /* 0x000fe400078e00ff */
[----:B------:R-:W-:Y:S02]  /*0520*/  IMAD R0, R11, R0, R4 ;  /* 0x000000000b007224 */ /* 0x000fe400078e0204 */
[----:B------:R-:W-:Y:S02]  /*0530*/  IMAD.SHL.U32 R5, R5, 0x10, RZ ;  /* 0x0000001005057824 */ /* 0x000fe400078e00ff */
[----:B------:R-:W-:Y:S02]  /*0540*/  IMAD.IADD R0, R6, 0x1, R0 ;  /* 0x0000000106007824 */ /* 0x000fe400078e0200 */
[----:B------:R-:W-:-:S02]  /*0550*/  @!P0 IMAD.SHL.U32 R6, R8, 0x20, RZ ;  /* 0x0000002008068824 */ /* 0x000fc400078e00ff */
[----:B------:R-:W-:Y:S02]  /*0560*/  IMAD R7, R0, 0x20, R7 ;  /* 0x0000002000077824 */ /* 0x000fe400078e0207 */
[----:B------:R-:W-:Y:S01]  /*0570*/  @!P0 IMAD.MOV.U32 R0, RZ, RZ, RZ ;  /* 0x000000ffff008224 */ /* 0x000fe200078e00ff */
[----:B------:R-:W-:Y:S06]  /*0580*/  @!P0 BRA `(.L_x_0) ;  /* 0x0000000c00888947 */ /* 0x000fec0003800000 */
[----:B------:R-:W-:Y:S01]  /*0590*/  IABS R3, R14 ;  /* 0x0000000e00037213 */ /* 0x000fe20000000000 */
[----:B------:R-:W0:Y:S01]  /*05a0*/  LDC R31, c[0x0][0x238] ;  /* 0x00008e00ff1f7b82 */ /* 0x000e220000000800 */
[----:B------:R-:W-:Y:S01]  /*05b0*/  IABS R0, R15 ;  /* 0x0000000f00007213 */ /* 0x000fe20000000000 */
[----:B------:R-:W-:Y:S01]  /*05c0*/  ULDC UR5, c[0x0][0x234] ;  /* 0x00008d0000057ab9 */ /* 0x000fe20000000800 */
[----:B------:R-:W1:Y:S01]  /*05d0*/  I2F.RP R6, R3 ;  /* 0x0000000300067306 */ /* 0x000e620000209400 */
[----:B------:R-:W-:Y:S01]  /*05e0*/  LEA.HI R17, R2, R5, RZ, 0x1a ;  /* 0x0000000502117211 */ /* 0x000fe200078fd0ff */
[----:B------:R-:W-:Y:S01]  /*05f0*/  ULDC.64 UR10, c[0x0][0x210] ;  /* 0x00008400000a7ab9 */ /* 0x000fe20000000a00 */
[C---:B------:R-:W-:Y:S01]  /*0600*/  LOP3.LUT R41, R8.reuse, 0x3f, RZ, 0xc0, !PT ;  /* 0x0000003f08297812 */ /* 0x040fe200078ec0ff */
[----:B------:R-:W-:Y:S01]  /*0610*/  ULDC.64 UR8, c[0x0][0x218] ;  /* 0x0000860000087ab9 */ /* 0x000fe20000000a00 */
[----:B------:R-:W-:Y:S01]  /*0620*/  IABS R21, R17 ;  /* 0x0000001100157213 */ /* 0x000fe20000000000 */
[C---:B------:R-:W-:Y:S01]  /*0630*/  VIADD R20, R17.reuse, 0x8 ;  /* 0x0000000811147836 */ /* 0x040fe20000000000 */
[C---:B------:R-:W-:Y:S01]  /*0640*/  ISETP.GE.AND P2, PT, R17.reuse, RZ, PT ;  /* 0x000000ff1100720c */ /* 0x040fe20003f46270 */
[----:B------:R-:W2:Y:S01]  /*0650*/  I2F.RP R4, R0 ;  /* 0x0000000000047306 */ /* 0x000ea20000209400 */
[----:B------:R-:W-:Y:S01]  /*0660*/  VIADD R22, R17, 0x4 ;  /* 0x0000000411167836 */ /* 0x000fe20000000000 */
[----:B------:R-:W-:-:S02]  /*0670*/  LEA.HI R38, R8, 0x18, RZ, 0x1b ;  /* 0x0000001808267811 */ /* 0x000fc400078fd8ff */
[C---:B------:R-:W-:Y:S02]  /*0680*/  LOP3.LUT R44, R46.reuse, 0x28, RZ, 0xfc, !PT ;  /* 0x000000282e2c7812 */ /* 0x040fe400078efcff */
[----:B------:R-:W-:Y:S02]  /*0690*/  LOP3.LUT R43, R46, 0x30, RZ, 0xfc, !PT ;  /* 0x000000302e2b7812 */ /* 0x000fe400078efcff */
[----:B-1----:R-:W1:Y:S01]  /*06a0*/  MUFU.RCP R6, R6 ;  /* 0x0000000600067308 */ /* 0x002e620000001000 */
[----:B------:R-:W-:Y:S02]  /*06b0*/  LEA.HI R42, R8, 0x38, RZ, 0x1b ;  /* 0x00000038082a7811 */ /* 0x000fe400078fd8ff */
[----:B------:R-:W-:Y:S01]  /*06c0*/  LOP3.LUT R45, R46, 0x20, RZ, 0xfc, !PT ;  /* 0x000000202e2d7812 */ /* 0x000fe200078efcff */
[-C--:B0-----:R-:W-:Y:S02]  /*06d0*/  IMAD R38, R38, R31.reuse, RZ ;  /* 0x0000001f26267224 */ /* 0x081fe400078e02ff */
[----:B------:R-:W-:-:S02]  /*06e0*/  IMAD R39, R42, R31, RZ ;  /* 0x0000001f2a277224 */ /* 0x000fc400078e02ff */
[----:B--2---:R-:W0:Y:S01]  /*06f0*/  MUFU.RCP R4, R4 ;  /* 0x0000000400047308 */ /* 0x004e220000001000 */
[-C--:B------:R-:W-:Y:S02]  /*0700*/  IMAD R28, R46, R31.reuse, RZ ;  /* 0x0000001f2e1c7224 */ /* 0x080fe400078e02ff */
[-C--:B------:R-:W-:Y:S02]  /*0710*/  IMAD R29, R43, R31.reuse, RZ ;  /* 0x0000001f2b1d7224 */ /* 0x080fe400078e02ff */
[----:B------:R-:W-:Y:S02]  /*0720*/  IMAD R30, R44, R31, RZ ;  /* 0x0000001f2c1e7224 */ /* 0x000fe400078e02ff */
[----:B-1----:R-:W-:-:S04]  /*0730*/  VIADD R12, R6, 0xffffffe ;  /* 0x0ffffffe060c7836 */ /* 0x002fc80000000000 */
[----:B------:R1:W2:Y:S01]  /*0740*/  F2I.FTZ.U32.TRUNC.NTZ R13, R12 ;  /* 0x0000000c000d7305 */ /* 0x0002a2000021f000 */
[----:B0-----:R-:W-:Y:S02]  /*0750*/  VIADD R10, R4, 0xffffffe ;  /* 0x0ffffffe040a7836 */ /* 0x001fe40000000000 */
[----:B------:R-:W-:Y:S01]  /*0760*/  VIADD R4, R17, 0xc ;  /* 0x0000000c11047836 */ /* 0x000fe20000000000 */
[----:B------:R-:W-:-:S04]  /*0770*/  SHF.R.U32.HI R17, RZ, 0x1, R8 ;  /* 0x00000001ff117819 */ /* 0x000fc80000011608 */
[----:B------:R0:W3:Y:S01]  /*0780*/  F2I.FTZ.U32.TRUNC.NTZ R11, R10 ;  /* 0x0000000a000b7305 */ /* 0x0000e2000021f000 */
[----:B-1----:R-:W-:Y:S01]  /*0790*/  IMAD.MOV.U32 R12, RZ, RZ, RZ ;  /* 0x000000ffff0c7224 */ /* 0x002fe200078e00ff */
[----:B------:R-:W-:Y:S01]  /*07a0*/  IABS R6, R4 ;  /* 0x0000000400067213 */ /* 0x000fe20000000000 */
[----:B--2---:R-:W-:Y:S02]  /*07b0*/  IMAD.MOV R16, RZ, RZ, -R13 ;  /* 0x000000ffff107224 */ /* 0x004fe400078e0a0d */
[----:B0-----:R-:W-:Y:S02]  /*07c0*/  IMAD.MOV.U32 R10, RZ, RZ, RZ ;  /* 0x000000ffff0a7224 */ /* 0x001fe400078e00ff */
[----:B------:R-:W-:Y:S01]  /*07d0*/  IMAD R9, R16, R3, RZ ;  /* 0x0000000310097224 */ /* 0x000fe200078e02ff */
[----:B------:R-:W-:Y:S01]  /*07e0*/  IABS R16, R7 ;  /* 0x0000000700107213 */ /* 0x000fe20000000000 */
[----:B---3--:R-:W-:Y:S02]  /*07f0*/  IMAD.MOV R19, RZ, RZ, -R11 ;  /* 0x000000ffff137224 */ /* 0x008fe400078e0a0b */
[----:B------:R-:W-:Y:S01]  /*0800*/  IMAD.HI.U32 R12, R13, R9, R12 ;  /* 0x000000090d0c7227 */ /* 0x000fe200078e000c */
[----:B------:R-:W-:-:S03]  /*0810*/  IABS R13, R20 ;  /* 0x00000014000d7213 */ /* 0x000fc60000000000 */
[----:B------:R-:W-:Y:S01]  /*0820*/  IMAD R9, R19, R0, RZ ;  /* 0x0000000013097224 */ /* 0x000fe200078e02ff */
[----:B------:R-:W-:Y:S01]  /*0830*/  IABS R19, R22 ;  /* 0x0000001600137213 */ /* 0x000fe20000000000 */
[----:B------:R-:W-:-:S04]  /*0840*/  IMAD.HI.U32 R12, R12, R16, RZ ;  /* 0x000000100c0c7227 */ /* 0x000fc800078e00ff */
[----:B------:R-:W-:Y:S01]  /*0850*/  IMAD.HI.U32 R10, R11, R9, R10 ;  /* 0x000000090b0a7227 */ /* 0x000fe200078e000a */
[----:B------:R-:W-:-:S03]  /*0860*/  SHF.R.S32.HI R9, RZ, 0x1f, R40 ;  /* 0x0000001fff097819 */ /* 0x000fc60000011428 */
[----:B------:R-:W-:Y:S01]  /*0870*/  IMAD.MOV.U32 R11, RZ, RZ, R6 ;  /* 0x000000ffff0b7224 */ /* 0x000fe200078e0006 */
[----:B------:R-:W-:Y:S01]  /*0880*/  LEA.HI R40, R9, R40, RZ, 0x6 ;  /* 0x0000002809287211 */ /* 0x000fe200078f30ff */
[----:B------:R-:W-:Y:S02]  /*0890*/  IMAD.MOV R12, RZ, RZ, -R12 ;  /* 0x000000ffff0c7224 */ /* 0x000fe400078e0a0c */
[----:B------:R-:W-:Y:S01]  /*08a0*/  IMAD.HI.U32 R6, R10, R11, RZ ;  /* 0x0000000b0a067227 */ /* 0x000fe200078e00ff */
[----:B------:R-:W-:-:S03]  /*08b0*/  SHF.R.S32.HI R40, RZ, 0x6, R40 ;  /* 0x00000006ff287819 */ /* 0x000fc60000011428 */
[----:B------:R-:W-:Y:S02]  /*08c0*/  IMAD.MOV R6, RZ, RZ, -R6 ;  /* 0x000000ffff067224 */ /* 0x000fe400078e0a06 */
[C---:B------:R-:W-:Y:S02]  /*08d0*/  IMAD R12, R3.reuse, R12, R16 ;  /* 0x0000000c030c7224 */ /* 0x040fe400078e0210 */
[----:B------:R-:W-:Y:S02]  /*08e0*/  IMAD R11, R0, R6, R11 ;  /* 0x00000006000b7224 */ /* 0x000fe400078e020b */
[----:B------:R-:W-:Y:S01]  /*08f0*/  IMAD.HI.U32 R6, R10, R13, RZ ;  /* 0x0000000d0a067227 */ /* 0x000fe200078e00ff */
[----:B------:R-:W-:Y:S02]  /*0900*/  ISETP.GT.U32.AND P1, PT, R3, R12, PT ;  /* 0x0000000c0300720c */ /* 0x000fe40003f24070 */
[----:B------:R-:W-:Y:S01]  /*0910*/  ISETP.GT.U32.AND P0, PT, R0, R11, PT ;  /* 0x0000000b0000720c */ /* 0x000fe20003f04070 */
[----:B------:R-:W-:-:S02]  /*0920*/  IMAD.MOV R6, RZ, RZ, -R6 ;  /* 0x000000ffff067224 */ /* 0x000fc400078e0a06 */
[----:B------:R-:W-:Y:S02]  /*0930*/  IMAD.SHL.U32 R16, R8, 0x2, RZ ;  /* 0x0000000208107824 */ /* 0x000fe400078e00ff */
[----:B------:R-:W-:Y:S02]  /*0940*/  IMAD R9, R0, R6, R13 ;  /* 0x0000000600097224 */ /* 0x000fe400078e020d */
[----:B------:R-:W-:-:S03]  /*0950*/  IMAD.HI.U32 R6, R10, R19, RZ ;  /* 0x000000130a067227 */ /* 0x000fc600078e00ff */
[----:B------:R-:W-:Y:S01]  /*0960*/  ISETP.GT.U32.AND P5, PT, R0, R9, PT ;  /* 0x000000090000720c */ /* 0x000fe20003fa4070 */
[----:B------:R-:W-:Y:S01]  /*0970*/  @!P1 IMAD.IADD R12, R12, 0x1, -R3 ;  /* 0x000000010c0c9824 */ /* 0x000fe200078e0a03 */
[----:B------:R-:W-:Y:S01]  /*0980*/  ISETP.GE.AND P1, PT, R20, RZ, PT ;  /* 0x000000ff1400720c */ /* 0x000fe20003f26270 */
[----:B------:R-:W-:Y:S01]  /*0990*/  @!P0 IMAD.IADD R11, R11, 0x1, -R0 ;  /* 0x000000010b0b8824 */ /* 0x000fe200078e0a00 */
[----:B------:R-:W-:Y:S01]  /*09a0*/  ISETP.GE.AND P0, PT, R4, RZ, PT ;  /* 0x000000ff0400720c */ /* 0x000fe20003f06270 */
[----:B------:R-:W-:Y:S01]  /*09b0*/  IMAD.MOV R13, RZ, RZ, -R6 ;  /* 0x000000ffff0d7224 */ /* 0x000fe200078e0a06 */
[----:B------:R-:W-:Y:S01]  /*09c0*/  ISETP.GT.U32.AND P3, PT, R3, R12, PT ;  /* 0x0000000c0300720c */ /* 0x000fe20003f64070 */
[----:B------:R-:W-:Y:S01]  /*09d0*/  IMAD.HI.U32 R10, R10, R21, RZ ;  /* 0x000000150a0a7227 */ /* 0x000fe200078e00ff */
[----:B------:R-:W-:Y:S02]  /*09e0*/  ISETP.GT.U32.AND P4, PT, R0, R11, PT ;  /* 0x0000000b0000720c */ /* 0x000fe40003f84070 */
[----:B------:R-:W-:Y:S01]  /*09f0*/  LOP3.LUT R6, R16, 0x10, RZ, 0xc0, !PT ;  /* 0x0000001010067812 */ /* 0x000fe200078ec0ff */
[----:B------:R-:W-:-:S02]  /*0a00*/  IMAD R13, R0, R13, R19 ;  /* 0x0000000d000d7224 */ /* 0x000fc400078e0213 */
[----:B------:R-:W-:Y:S01]  /*0a10*/  IMAD.MOV R18, RZ, RZ, -R10 ;  /* 0x000000ffff127224 */ /* 0x000fe200078e0a0a */
[----:B------:R-:W-:Y:S01]  /*0a20*/  LOP3.LUT R10, R6, 0x20, R17, 0xf8, !PT ;  /* 0x00000020060a7812 */ /* 0x000fe200078ef811 */
[--C-:B------:R-:W-:Y:S01]  /*0a30*/  @!P5 IMAD.IADD R9, R9, 0x1, -R0.reuse ;  /* 0x000000010909d824 */ /* 0x100fe200078e0a00 */
[C---:B------:R-:W-:Y:S01]  /*0a40*/  ISETP.GT.U32.AND P6, PT, R0.reuse, R13, PT ;  /* 0x0000000d0000720c */ /* 0x040fe20003fc4070 */
[----:B------:R-:W-:Y:S01]  /*0a50*/  IMAD R17, R0, R18, R21 ;  /* 0x0000001200117224 */ /* 0x000fe200078e0215 */
[----:B------:R-:W-:Y:S01]  /*0a60*/  ISETP.NE.AND P5, PT, R14, RZ, PT ;  /* 0x000000ff0e00720c */ /* 0x000fe20003fa5270 */
[----:B------:R-:W-:Y:S01]  /*0a70*/  @!P3 IMAD.IADD R12, R12, 0x1, -R3 ;  /* 0x000000010c0cb824 */ /* 0x000fe200078e0a03 */
[----:B------:R-:W-:Y:S01]  /*0a80*/  ISETP.GE.AND P3, PT, R7, RZ, PT ;  /* 0x000000ff0700720c */ /* 0x000fe20003f66270 */
[----:B------:R-:W-:Y:S01]  /*0a90*/  @!P4 IMAD.IADD R11, R11, 0x1, -R0 ;  /* 0x000000010b0bc824 */ /* 0x000fe200078e0a00 */
[----:B------:R-:W-:Y:S01]  /*0aa0*/  ISETP.GT.U32.AND P4, PT, R0, R17, PT ;  /* 0x000000110000720c */ /* 0x000fe20003f84070 */
[----:B------:R-:W0:Y:S01]  /*0ab0*/  LDC R18, c[0x0][0x23c] ;  /* 0x00008f00ff127b82 */ /* 0x000e220000000800 */
[C---:B------:R-:W-:Y:S01]  /*0ac0*/  IMAD.SHL.U32 R4, R8.reuse, 0x8, RZ ;  /* 0x0000000808047824 */ /* 0x040fe200078e00ff */
[----:B------:R-:W-:Y:S01]  /*0ad0*/  SHF.R.U32.HI R3, RZ, 0x2, R2 ;  /* 0x00000002ff037819 */ /* 0x000fe20000011602 */
[C---:B------:R-:W-:Y:S01]  /*0ae0*/  IMAD.SHL.U32 R6, R8.reuse, 0x20, RZ ;  /* 0x0000002008067824 */ /* 0x040fe200078e00ff */
[----:B------:R-:W-:Y:S01]  /*0af0*/  LOP3.LUT R2, R8, 0x7, RZ, 0xc0, !PT ;  /* 0x0000000708027812 */ /* 0x000fe200078ec0ff */
[----:B------:R-:W-:Y:S01]  /*0b00*/  @!P0 IMAD.MOV R11, RZ, RZ, -R11 ;  /* 0x000000ffff0b8224 */ /* 0x000fe200078e0a0b */
[----:B------:R-:W-:Y:S01]  /*0b10*/  LOP3.LUT R19, R4, 0x30, RZ, 0xc0, !PT ;  /* 0x0000003004137812 */ /* 0x000fe200078ec0ff */
[----:B------:R-:W-:Y:S01]  /*0b20*/  @!P6 IMAD.IADD R13, R13, 0x1, -R0 ;  /* 0x000000010d0de824 */ /* 0x000fe200078e0a00 */
[----:B------:R-:W-:Y:S01]  /*0b30*/  ISETP.GT.U32.AND P6, PT, R0, R9, PT ;  /* 0x000000090000720c */ /* 0x000fe20003fc4070 */
[----:B------:R-:W-:Y:S01]  /*0b40*/  IMAD.SHL.U32 R21, R2, 0x10, RZ ;  /* 0x0000001002157824 */ /* 0x000fe200078e00ff */
[----:B------:R-:W-:Y:S01]  /*0b50*/  LOP3.LUT R23, R6, 0x400, RZ, 0xc0, !PT ;  /* 0x0000040006177812 */ /* 0x000fe200078ec0ff */
[----:B------:R-:W-:Y:S01]  /*0b60*/  @!P3 IMAD.MOV R12, RZ, RZ, -R12 ;  /* 0x000000ffff0cb224 */ /* 0x000fe200078e0a0c */
[----:B------:R-:W-:Y:S01]  /*0b70*/  @!P5 LOP3.LUT R12, RZ, R14, RZ, 0x33, !PT ;  /* 0x0000000eff0cd212 */ /* 0x000fe200078e33ff */
[----:B------:R-:W-:Y:S01]  /*0b80*/  @!P4 IMAD.IADD R17, R17, 0x1, -R0 ;  /* 0x000000011111c824 */ /* 0x000fe200078e0a00 */
[----:B------:R-:W-:Y:S01]  /*0b90*/  ISETP.GT.U32.AND P4, PT, R0, R13, PT ;  /* 0x0000000d0000720c */ /* 0x000fe20003f84070 */
[----:B------:R-:W-:Y:S01]  /*0ba0*/  IMAD R19, R2, 0x40, R19 ;  /* 0x0000004002137824 */ /* 0x000fe200078e0213 */
[--C-:B------:R-:W-:Y:S01]  /*0bb0*/  LOP3.LUT R4, R3, 0x1fe, R16.reuse, 0x78, !PT ;  /* 0x000001fe03047812 */ /* 0x100fe200078e7810 */
[----:B------:R-:W-:Y:S01]  /*0bc0*/  IMAD R12, R12, UR5, RZ ;  /* 0x000000050c0c7c24 */ /* 0x000fe2000f8e02ff */
[----:B------:R-:W-:Y:S01]  /*0bd0*/  ISETP.GT.U32.AND P3, PT, R0, R17, PT ;  /* 0x000000110000720c */ /* 0x000fe20003f64070 */
[----:B------:R-:W-:Y:S01]  /*0be0*/  IMAD R3, R2, 0x80, R23 ;  /* 0x0000008002037824 */ /* 0x000fe200078e0217 */
[----:B------:R-:W-:Y:S01]  /*0bf0*/  LOP3.LUT R16, R21, 0x30, R16, 0x78, !PT ;  /* 0x0000003015107812 */ /* 0x000fe200078e7810 */
[--C-:B------:R-:W-:Y:S01]  /*0c00*/  @!P6 IMAD.IADD R9, R9, 0x1, -R0.reuse ;  /* 0x000000010909e824 */ /* 0x100fe200078e0a00 */
[----:B------:R-:W-:Y:S01]  /*0c10*/  ISETP.GE.AND P6, PT, R22, RZ, PT ;  /* 0x000000ff1600720c */ /* 0x000fe20003fc6270 */
[----:B------:R-:W-:Y:S01]  /*0c20*/  ULDC UR5, c[0x0][0x240] ;  /* 0x0000900000057ab9 */ /* 0x000fe20000000800 */
[----:B0-----:R-:W-:Y:S01]  /*0c30*/  IMAD R51, R41, R18, RZ ;  /* 0x0000001229337224 */ /* 0x001fe200078e02ff */
[----:B------:R-:W-:Y:S01]  /*0c40*/  LOP3.LUT R19, R19, R10, RZ, 0x3c, !PT ;  /* 0x0000000a13137212 */ /* 0x000fe200078e3cff */
[----:B------:R-:W-:Y:S01]  /*0c50*/  @!P1 IMAD.MOV R9, RZ, RZ, -R9 ;  /* 0x000000ffff099224 */ /* 0x000fe200078e0a09 */
[----:B------:R-:W-:Y:S01]  /*0c60*/  LOP3.LUT R10, R46, 0x8, RZ, 0xfc, !PT ;  /* 0x000000082e0a7812 */ /* 0x000fe200078efcff */
[----:B------:R-:W-:Y:S01]  /*0c70*/  @!P4 IMAD.IADD R13, R13, 0x1, -R0 ;  /* 0x000000010d0dc824 */ /* 0x000fe200078e0a00 */
[----:B------:R-:W-:Y:S01]  /*0c80*/  LEA R48, P0, R12, UR10, 0x1 ;  /* 0x0000000a0c307c11 */ /* 0x000fe2000f8008ff */
[----:B------:R-:W-:Y:S01]  /*0c90*/  IMAD.IADD R3, R3, 0x1, R16 ;  /* 0x0000000103037824 */ /* 0x000fe200078e0210 */
[----:B------:R-:W-:Y:S01]  /*0ca0*/  LOP3.LUT R2, R6, 0x200, RZ, 0xc0, !PT ;  /* 0x0000020006027812 */ /* 0x000fe200078ec0ff */
[----:B------:R-:W-:Y:S01]  /*0cb0*/  @!P3 IMAD.IADD R17, R17, 0x1, -R0 ;  /* 0x000000011111b824 */ /* 0x000fe200078e0a00 */
[----:B------:R-:W-:Y:S01]  /*0cc0*/  ISETP.NE.AND P3, PT, R15, RZ, PT ;  /* 0x000000ff0f00720c */ /* 0x000fe20003f65270 */
[----:B------:R-:W-:Y:S01]  /*0cd0*/  IMAD R10, R10, R31, RZ ;  /* 0x0000001f0a0a7224 */ /* 0x000fe200078e02ff */
[----:B------:R-:W-:Y:S01]  /*0ce0*/  LOP3.LUT R0, RZ, R15, RZ, 0x33, !PT ;  /* 0x0000000fff007212 */ /* 0x000fe200078e33ff */
[----:B------:R-:W-:Y:S01]  /*0cf0*/  @!P6 IMAD.MOV R13, RZ, RZ, -R13 ;  /* 0x000000ffff0de224 */ /* 0x000fe200078e0a0d */
[----:B------:R-:W-:Y:S01]  /*0d00*/  LEA R50, P4, R51, UR8, 0x1 ;  /* 0x0000000833327c11 */ /* 0x000fe2000f8808ff */
[----:B------:R-:W-:Y:S01]  /*0d10*/  @!P2 IMAD.MOV R17, RZ, RZ, -R17 ;  /* 0x000000ffff11a224 */ /* 0x000fe200078e0a11 */
[----:B------:R-:W-:-:S02]  /*0d20*/  SEL R35, R0, R9, !P3 ;  /* 0x0000000900237207 */ /* 0x000fc40005800000 */
[----:B------:R-:W-:Y:S02]  /*0d30*/  CS2R R14, SRZ ;  /* 0x00000000000e7805 */ /* 0x000fe4000001ff00 */
[----:B------:R-:W-:Y:S02]  /*0d40*/  LOP3.LUT R9, R46, 0x10, RZ, 0xfc, !PT ;  /* 0x000000102e097812 */ /* 0x000fe400078efcff */
[C---:B------:R-:W-:Y:S01]  /*0d50*/  SEL R34, R0.reuse, R11, !P3 ;  /* 0x0000000b00227207 */ /* 0x040fe20005800000 */
[----:B------:R-:W-:Y:S01]  /*0d60*/  IMAD.SHL.U32 R11, R31, 0x40, RZ ;  /* 0x000000401f0b7824 */ /* 0x000fe200078e00ff */
[C---:B------:R-:W-:Y:S01]  /*0d70*/  SEL R36, R0.reuse, R13, !P3 ;  /* 0x0000000d00247207 */ /* 0x040fe20005800000 */
[----:B------:R-:W-:Y:S01]  /*0d80*/  IMAD R9, R9, R31, RZ ;  /* 0x0000001f09097224 */ /* 0x000fe200078e02ff */
[----:B------:R-:W-:Y:S01]  /*0d90*/  SEL R37, R0, R17, !P3 ;  /* 0x0000001100257207 */ /* 0x000fe20005800000 */
[----:B------:R-:W-:Y:S01]  /*0da0*/  IMAD.SHL.U32 R0, R18, 0x40, RZ ;  /* 0x0000004012007824 */ /* 0x000fe200078e00ff */
[----:B------:R-:W-:-:S02]  /*0db0*/  LEA.HI.X.SX32 R49, R12, UR11, 0x1, P0 ;  /* 0x0000000b0c317c11 */ /* 0x000fc400080f0eff */
[----:B------:R-:W-:Y:S02]  /*0dc0*/  CS2R R12, SRZ ;  /* 0x00000000000c7805 */ /* 0x000fe4000001ff00 */
[----:B------:R-:W-:Y:S01]  /*0dd0*/  IADD3 R2, R19, UR4, R2 ;  /* 0x0000000413027c10 */ /* 0x000fe2000fffe002 */
[----:B------:R-:W-:Y:S01]  /*0de0*/  IMAD R31, R45, R31, RZ ;  /* 0x0000001f2d1f7224 */ /* 0x000fe200078e02ff */
[----:B------:R-:W-:Y:S01]  /*0df0*/  LEA.HI.X.SX32 R51, R51, UR9, 0x1, P4 ;  /* 0x0000000933337c11 */ /* 0x000fe2000a0f0eff */
[----:B------:R-:W-:Y:S01]  /*0e00*/  IMAD R34, R34, UR5, RZ ;  /* 0x0000000522227c24 */ /* 0x000fe2000f8e02ff */
[----:B------:R-:W-:Y:S01]  /*0e10*/  LOP3.LUT R32, R4, 0x40, RZ, 0x3c, !PT ;  /* 0x0000004004207812 */ /* 0x000fe200078e3cff */
[----:B------:R-:W-:Y:S01]  /*0e20*/  IMAD R35, R35, UR5, RZ ;  /* 0x0000000523237c24 */ /* 0x000fe2000f8e02ff */
[----:B------:R-:W-:Y:S01]  /*0e30*/  LOP3.LUT R33, R3, 0x40, RZ, 0x3c, !PT ;  /* 0x0000004003217812 */ /* 0x000fe200078e3cff */
[----:B------:R-:W-:Y:S02]  /*0e40*/  IMAD R36, R36, UR5, RZ ;  /* 0x0000000524247c24 */ /* 0x000fe4000f8e02ff */
[----:B------:R-:W-:Y:S01]  /*0e50*/  IMAD R37, R37, UR5, RZ ;  /* 0x0000000525257c24 */ /* 0x000fe2000f8e02ff */
[----:B------:R-:W-:-:S06]  /*0e60*/  ULDC UR5, c[0x0][0x230] ;  /* 0x00008c0000057ab9 */ /* 0x000fcc0000000800 */
.L_x_1:
[----:B------:R-:W-:Y:S01]  /*0e70*/  LOP3.LUT R16, R46, 0x8, RZ, 0xfc, !PT ;  /* 0x000000082e107812 */ /* 0x000fe200078efcff */
[--C-:B------:R-:W-:Y:S01]  /*0e80*/  IMAD.WIDE R18, R28, 0x2, R48.reuse ;  /* 0x000000021c127825 */ /* 0x100fe200078e0230 */
[----:B------:R-:W-:Y:S02]  /*0e90*/  ISETP.GE.AND P0, PT, R46, UR5, PT ;  /* 0x000000052e007c0c */ /* 0x000fe4000bf06270 */
[----:B------:R-:W-:Y:S01]  /*0ea0*/  ISETP.GE.AND P1, PT, R16, UR5, PT ;  /* 0x0000000510007c0c */ /* 0x000fe2000bf26270 */
[----:B------:R-:W-:Y:S01]  /*0eb0*/  IMAD.WIDE R20, R10, 0x2, R48 ;  /* 0x000000020a147825 */ /* 0x000fe200078e0230 */
[----:B------:R-:W-:Y:S02]  /*0ec0*/  PRMT R57, RZ, 0x7610, R57 ;  /* 0x00007610ff397816 */ /* 0x000fe40000000039 */
[----:B------:R-:W-:Y:S02]  /*0ed0*/  PRMT R47, RZ, 0x7610, R47 ;  /* 0x00007610ff2f7816 */ /* 0x000fe4000000002f */
[----:B------:R-:W-:-:S02]  /*0ee0*/  LOP3.LUT R17, R46, 0x10, RZ, 0xfc, !PT ;  /* 0x000000102e117812 */ /* 0x000fc400078efcff */
[----:B------:R-:W-:-:S03]  /*0ef0*/  LEA.HI R16, R8, 0x18, RZ, 0x1b ;  /* 0x0000001808107811 */ /* 0x000fc600078fd8ff */
[----:B------:R0:W2:Y:S01]  /*0f00*/  @!P0 LDG.E.U16 R57, desc[UR6][R18.64] ;  /* 0x0000000612398981 */ /* 0x0000a2000c1e1500 */
[----:B------:R-:W-:-:S03]  /*0f10*/  ISETP.GE.AND P0, PT, R17, UR5, PT ;  /* 0x0000000511007c0c */ /* 0x000fc6000bf06270 */
[----:B------:R1:W3:Y:S01]  /*0f20*/  @!P1 LDG.E.U16 R47, desc[UR6][R20.64] ;  /* 0x00000006142f9981 */ /* 0x0002e2000c1e1500 */
[----:B------:R-:W-:Y:S01]  /*0f30*/  ISETP.GE.AND P1, PT, R16, UR5, PT ;  /* 0x0000000510007c0c */ /* 0x000fe2000bf26270 */
[----:B------:R-:W-:Y:S01]  /*0f40*/  IMAD.WIDE R16, R9, 0x2, R48 ;  /* 0x0000000209107825 */ /* 0x000fe200078e0230 */
[----:B------:R-:W-:Y:S02]  /*0f50*/  PRMT R53, RZ, 0x7610, R53 ;  /* 0x00007610ff357816 */ /* 0x000fe40000000035 */
[----:B------:R-:W-:Y:S01]  /*0f60*/  PRMT R55, RZ, 0x7610, R55 ;  /* 0x00007610ff377816 */ /* 0x000fe20000000037 */
[----:B0-----:R-:W-:Y:S01]  /*0f70*/  IMAD.WIDE R18, R38, 0x2, R48 ;  /* 0x0000000226127825 */ /* 0x001fe200078e0230 */
[----:B------:R-:W-:Y:S02]  /*0f80*/  ISETP.GE.AND P2, PT, R45, UR5, PT ;  /* 0x000000052d007c0c */ /* 0x000fe4000bf46270 */
[----:B------:R-:W-:Y:S01]  /*0f90*/  ISETP.GE.AND P3, PT, R44, UR5, PT ;  /* 0x000000052c007c0c */ /* 0x000fe2000bf66270 */
[----:B------:R0:W4:Y:S01]  /*0fa0*/  @!P0 LDG.E.U16 R53, desc[UR6][R16.64] ;  /* 0x0000000610358981 */ /* 0x000122000c1e1500 */
[----:B------:R-:W-:-:S03]  /*0fb0*/  ISETP.GE.AND P0, PT, R43, UR5, PT ;  /* 0x000000052b007c0c */ /* 0x000fc6000bf06270 */
[----:B------:R-:W5:Y:S01]  /*0fc0*/  @!P1 LDG.E.U16 R55, desc[UR6][R18.64] ;  /* 0x0000000612379981 */ /* 0x000f62000c1e1500 */
[----:B------:R-:W-:Y:S01]  /*0fd0*/  ISETP.GE.AND P1, PT, R42, UR5, PT ;  /* 0x000000052a007c0c */ /* 0x000fe2000bf26270 */
[----:B-1----:R-:W-:Y:S01]  /*0fe0*/  IMAD.WIDE R20, R31, 0x2, R48 ;  /* 0x000000021f147825 */ /* 0x002fe200078e0230 */
[----:B------:R-:W-:Y:S02]  /*0ff0*/  PRMT R59, RZ, 0x7610, R59 ;  /* 0x00007610ff3b7816 */ /* 0x000fe4000000003b */
[----:B------:R-:W-:Y:S01]  /*1000*/  PRMT R61, RZ, 0x7610, R61 ;  /* 0x00007610ff3d7816 */ /* 0x000fe2000000003d */
[----:B------:R-:W-:Y:S01]  /*1010*/  IMAD.WIDE R22, R30, 0x2, R48 ;  /* 0x000000021e167825 */ /* 0x000fe200078e0230 */
[----:B------:R-:W-:Y:S02]  /*1020*/  PRMT R52, RZ, 0x7610, R52 ;  /* 0x00007610ff347816 */ /* 0x000fe40000000034 */
[----:B------:R-:W-:Y:S01]  /*1030*/  PRMT R54, RZ, 0x7610, R54 ;  /* 0x00007610ff367816 */ /* 0x000fe20000000036 */
[--C-:B------:R-:W-:Y:S01]  /*1040*/  IMAD.WIDE R24, R29, 0x2, R48.reuse ;  /* 0x000000021d187825 */ /* 0x100fe200078e0230 */
[----:B------:R1:W5:Y:S03]  /*1050*/  @!P2 LDG.E.U16 R59, desc[UR6][R20.64] ;  /* 0x00000006143ba981 */ /* 0x000366000c1e1500 */
[----:B------:R-:W-:Y:S01]  /*1060*/  IMAD.WIDE R26, R39, 0x2, R48 ;  /* 0x00000002271a7825 */ /* 0x000fe200078e0230 */
[----:B------:R-:W5:Y:S04]  /*1070*/  @!P3 LDG.E.U16 R61, desc[UR6][R22.64] ;  /* 0x00000006163db981 */ /* 0x000f68000c1e1500 */
[----:B------:R1:W5:Y:S01]  /*1080*/  @!P0 LDG.E.U16 R52, desc[UR6][R24.64] ;  /* 0x0000000618348981 */ /* 0x000362000c1e1500 */
[----:B------:R-:W-:-:S03]  /*1090*/  ISETP.GE.AND P0, PT, R41, UR5, PT ;  /* 0x0000000529007c0c */ /* 0x000fc6000bf06270 */
[----:B------:R-:W5:Y:S01]  /*10a0*/  @!P1 LDG.E.U16 R54, desc[UR6][R26.64] ;  /* 0x000000061a369981 */ /* 0x000f62000c1e1500 */
[----:B------:R-:W-:Y:S01]  /*10b0*/  PRMT R56, RZ, 0x7610, R56 ;  /* 0x00007610ff387816 */ /* 0x000fe20000000038 */
[----:B0-----:R-:W-:Y:S01]  /*10c0*/  IMAD.WIDE R16, R37, 0x2, R50 ;  /* 0x0000000225107825 */ /* 0x001fe200078e0232 */
[----:B------:R-:W-:Y:S01]  /*10d0*/  BAR.SYNC.DEFER_BLOCKING 0x0 ;  /* 0x0000000000007b1d */ /* 0x000fe20000010000 */
[----:B------:R-:W-:Y:S02]  /*10e0*/  PRMT R60, RZ, 0x7610, R60 ;  /* 0x00007610ff3c7816 */ /* 0x000fe4000000003c */
[----:B-1----:R-:W-:Y:S01]  /*10f0*/  IMAD.WIDE R20, R35, 0x2, R50 ;  /* 0x0000000223147825 */ /* 0x002fe200078e0232 */
[----:B------:R-:W-:Y:S02]  /*1100*/  PRMT R58, RZ, 0x7610, R58 ;  /* 0x00007610ff3a7816 */ /* 0x000fe4000000003a */
[----:B------:R-:W-:Y:S01]  /*1110*/  PRMT R25, RZ, 0x7610, R25 ;  /* 0x00007610ff197816 */ /* 0x000fe20000000019 */
[----:B------:R-:W-:-:S04]  /*1120*/  IMAD.WIDE R18, R36, 0x2, R50 ;  /* 0x0000000224127825 */ /* 0x000fc800078e0232 */
[----:B------:R-:W-:Y:S01]  /*1130*/  IMAD.WIDE R22, R34, 0x2, R50 ;  /* 0x0000000222167825 */ /* 0x000fe200078e0232 */
[----:B------:R-:W5:Y:S04]  /*1140*/  @!P0 LDG.E.U16 R56, desc[UR6][R16.64] ;  /* 0x0000000610388981 */ /* 0x000f68000c1e1500 */
[----:B------:R-:W5:Y:S04]  /*1150*/  @!P0 LDG.E.U16 R60, desc[UR6][R20.64] ;  /* 0x00000006143c8981 */ /* 0x000f68000c1e1500 */
[----:B------:R-:W5:Y:S04]  /*1160*/  @!P0 LDG.E.U16 R58, desc[UR6][R18.64] ;  /* 0x00000006123a8981 */ /* 0x000f68000c1e1500 */
[----:B------:R-:W5:Y:S01]  /*1170*/  @!P0 LDG.E.U16 R25, desc[UR6][R22.64] ;  /* 0x0000000616198981 */ /* 0x000f62000c1e1500 */
[----:B------:R-:W-:-:S05]  /*1180*/  VIADD R40, R40, 0xffffffff ;  /* 0xffffffff28287836 */ /* 0x000fca0000000000 */
[----:B------:R-:W-:Y:S01]  /*1190*/  ISETP.NE.U32.AND P0, PT, R40, RZ, PT ;  /* 0x000000ff2800720c */ /* 0x000fe20003f05070 */
[----:B------:R-:W-:Y:S01]  /*11a0*/  UIADD3 UR5, UR5, -0x40, URZ ;  /* 0xffffffc005057890 */ /* 0x000fe2000fffe03f */
[----:B------:R-:W-:-:S04]  /*11b0*/  IMAD.WIDE R50, R0, 0x2, R50 ;  /* 0x0000000200327825 */ /* 0x000fc800078e0232 */
[----:B------:R-:W-:Y:S01]  /*11c0*/  IMAD.WIDE R48, R11, 0x2, R48 ;  /* 0x000000020b307825 */ /* 0x000fe200078e0230 */
[----:B--2---:R-:W-:Y:S04]  /*11d0*/  STS.U16 [R4+UR4], R57 ;  /* 0x0000003904007988 */ /* 0x004fe80008000404 */
[----:B---3--:R-:W-:Y:S04]  /*11e0*/  STS.U16 [R4+UR4+0x200], R47 ;  /* 0x0002002f04007988 */ /* 0x008fe80008000404 */
[----:B----4-:R-:W-:Y:S04]  /*11f0*/  STS.U16 [R4+UR4+0x400], R53 ;  /* 0x0004003504007988 */ /* 0x010fe80008000404 */
[----:B-----5:R-:W-:Y:S04]  /*1200*/  STS.U16 [R4+UR4+0x600], R55 ;  /* 0x0006003704007988 */ /* 0x020fe80008000404 */
[----:B------:R-:W-:Y:S04]  /*1210*/  STS.U16 [R4+UR4+0x800], R59 ;  /* 0x0008003b04007988 */ /* 0x000fe80008000404 */
[----:B------:R-:W-:Y:S04]  /*1220*/  STS.U16 [R4+UR4+0xa00], R61 ;  /* 0x000a003d04007988 */ /* 0x000fe80008000404 */
[----:B------:R-:W-:Y:S04]  /*1230*/  STS.U16 [R4+UR4+0xc00], R52 ;  /* 0x000c003404007988 */ /* 0x000fe80008000404 */
[----:B------:R-:W-:Y:S04]  /*1240*/  STS.U16 [R4+UR4+0xe00], R54 ;  /* 0x000e003604007988 */ /* 0x000fe80008000404 */
[----:B------:R-:W-:Y:S04]  /*1250*/  STS.U16 [R4+UR4+0x1000], R56 ;  /* 0x0010003804007988 */ /* 0x000fe80008000404 */
[----:B------:R-:W-:Y:S04]  /*1260*/  STS.U16 [R4+UR4+0x1400], R60 ;  /* 0x0014003c04007988 */ /* 0x000fe80008000404 */
[----:B------:R-:W-:Y:S04]  /*1270*/  STS.U16 [R32+UR4+0x1200], R58 ;  /* 0x0012003a20007988 */ /* 0x000fe80008000404 */
[----:B------:R-:W-:Y:S01]  /*1280*/  STS.U16 [R32+UR4+0x1600], R25 ;  /* 0x0016001920007988 */ /* 0x000fe20008000404 */
[----:B------:R-:W-:Y:S06]  /*1290*/  BAR.SYNC.DEFER_BLOCKING 0x0 ;  /* 0x0000000000007b1d */ /* 0x000fec0000010000 */
[----:B------:R-:W-:Y:S04]  /*12a0*/  LDSM.16.MT88.4 R16, [R2] ;  /* 0x000000000210783b */ /* 0x000fe80000004200 */
[----:B------:R-:W0:Y:S04]  /*12b0*/  LDSM.16.M88.4 R20, [R3+UR4+0x1000] ;  /* 0x001000040314783b */ /* 0x000e280008000200 */
[----:B------:R-:W1:Y:S01]  /*12c0*/  LDSM.16.MT88.4 R24, [R2+0x400] ;  /* 0x000400000218783b */ /* 0x000e620000004200 */
[----:B0-----:R-:W-:Y:S03]  /*12d0*/  HMMA.16816.F32 R16, R16, R20, R12 ;  /* 0x000000141010723c */ /* 0x001fe6000000180c */
[----:B------:R-:W-:-:S15]  /*12e0*/  LDSM.16.MT88.4 R12, [R2+0x800] ;  /* 0x00080000020c783b */ /* 0x000fde0000004200 */
[----:B------:R-:W-:-:S06]  /*12f0*/  NOP ;  /* 0x0000000000007918 */ /* 0x000fcc0000000000 */
[----:B-1----:R-:W-:Y:S01]  /*1300*/  HMMA.16816.F32 R24, R24, R22, R16 ;  /* 0x000000161818723c */ /* 0x002fe20000001810 */
[----:B------:R-:W0:Y:S04]  /*1310*/  LDSM.16.M88.4 R16, [R33+UR4+0x1000] ;  /* 0x001000042110783b */ /* 0x000e280008000200 */
[----:B------:R-:W1:-:S15]  /*1320*/  LDSM.16.MT88.4 R20, [R2+0xc00] ;  /* 0x000c00000214783b */ /* 0x000e5e0000004200 */
[----:B------:R-:W-:-:S04]  /*1330*/  NOP ;  /* 0x0000000000007918 */ /* 0x000fc80000000000 */
[----:B0-----:R-:W-:-:S15]  /*1340*/  HMMA.16816.F32 R12, R12, R16, R24 ;  /* 0x000000100c0c723c */ /* 0x001fde0000001818 */
[----:B------:R-:W-:-:S09]  /*1350*/  NOP ;  /* 0x0000000000007918 */ /* 0x000fd20000000000 */
[----:B-1----:R-:W-:Y:S01]  /*1360*/  HMMA.16816.F32 R12, R20, R18, R12 ;  /* 0x00000012140c723c */ /* 0x002fe2000000180c */
[----:B------:R-:W-:-:S08]  /*1370*/  NOP ;  /* 0x0000000000007918 */ /* 0x000fd00000000000 */
[----:B------:R-:W-:-:S15]  /*1380*/  @P0 BRA `(.L_x_1) ;  /* 0xfffffff800b80947 */ /* 0x000fde000383ffff */
[----:B------:R-:W-:Y:S02]  /*1390*/  F2FP.F16.F32.PACK_AB R12, R13, R12 ;  /* 0x0000000c0d0c723e */ /* 0x000fe400000000ff */
[----:B------:R-:W-:-:S07]  /*13a0*/  F2FP.F16.F32.PACK_AB R0, R15, R14 ;  /* 0x0000000e0f00723e */ /* 0x000fce00000000ff */
.L_x_0:
[----:B------:R-:W0:Y:S01]  /*13b0*/  S2R R4, SR_TID.X ;  /* 0x0000000000047919 */ /* 0x000e220000002100 */
[--C-:B------:R-:W-:Y:S01]  /*13c0*/  SHF.R.S32.HI R2, RZ, 0x6, R8.reuse ;  /* 0x00000006ff027819 */ /* 0x100fe20000011408 */
[----:B------:R-:W-:Y:S01]  /*13d0*/  ULDC UR4, c[0x0][0x244] ;  /* 0x0000910000047ab9 */ /* 0x000fe20000000800 */
[----:B------:R-:W-:Y:S01]  /*13e0*/  LOP3.LUT R3, R6, 0x60, RZ, 0xc0, !PT ;  /* 0x0000006006037812 */ /* 0x000fe200078ec0ff */
[----:B------:R-:W1:Y:S01]  /*13f0*/  S2R R11, SR_CgaCtaId ;  /* 0x00000000000b7919 */ /* 0x000e620000008800 */
[----:B------:R-:W-:Y:S01]  /*1400*/  SGXT R2, R2, 0x1 ;  /* 0x000000010202781a */ /* 0x000fe20000000200 */
[----:B------:R-:W-:Y:S01]  /*1410*/  ULDC.64 UR8, c[0x0][0x228] ;  /* 0x00008a0000087ab9 */ /* 0x000fe20000000a00 */
[----:B------:R-:W-:Y:S02]  /*1420*/  LOP3.LUT R3, R3, 0x1c, R8, 0xf8, !PT ;  /* 0x0000001c03037812 */ /* 0x000fe400078ef808 */
[----:B------:R-:W-:Y:S02]  /*1430*/  LOP3.LUT R8, R8, 0x20, RZ, 0xc0, !PT ;  /* 0x0000002008087812 */ /* 0x000fe400078ec0ff */
[----:B------:R-:W-:-:S02]  /*1440*/  LOP3.LUT R3, R3, 0x240, R2, 0x78, !PT ;  /* 0x0000024003037812 */ /* 0x000fc400078e7802 */
[----:B------:R-:W-:Y:S02]  /*1450*/  LOP3.LUT R6, R6, 0x300, RZ, 0xc0, !PT ;  /* 0x0000030006067812 */ /* 0x000fe400078ec0ff */
[----:B------:R-:W-:Y:S01]  /*1460*/  MOV R2, 0x400 ;  /* 0x0000040000027802 */ /* 0x000fe20000000f00 */
[----:B------:R-:W-:Y:S01]  /*1470*/  IMAD R3, R8, 0x4, R3 ;  /* 0x0000000408037824 */ /* 0x000fe200078e0203 */
[----:B------:R-:W-:Y:S01]  /*1480*/  BAR.SYNC.DEFER_BLOCKING 0x0 ;  /* 0x0000000000007b1d */ /* 0x000fe20000010000 */
[----:B------:R-:W-:-:S05]  /*1490*/  ISETP.GE.AND P0, PT, R7, UR8, PT ;  /* 0x0000000807007c0c */ /* 0x000fca000bf06270 */
[----:B------:R-:W-:Y:S01]  /*14a0*/  ULDC UR8, c[0x0][0x248] ;  /* 0x0000920000087ab9 */ /* 0x000fe20000000800 */
[C---:B0-----:R-:W-:Y:S02]  /*14b0*/  LOP3.LUT R9, R4.reuse, 0x1f, RZ, 0xc0, !PT ;  /* 0x0000001f04097812 */ /* 0x041fe400078ec0ff */
[----:B------:R-:W-:Y:S02]  /*14c0*/  LOP3.LUT R4, R4, 0xc0, RZ, 0xc0, !PT ;  /* 0x000000c004047812 */ /* 0x000fe400078ec0ff */
[----:B-1----:R-:W-:Y:S01]  /*14d0*/  LEA R11, R11, R2, 0x18 ;  /* 0x000000020b0b7211 */ /* 0x002fe200078ec0ff */
[----:B------:R-:W-:Y:S01]  /*14e0*/  IMAD R9, R9, 0x4, R6 ;  /* 0x0000000409097824 */ /* 0x000fe200078e0206 */
[----:B------:R-:W-:Y:S02]  /*14f0*/  SHF.R.U32.HI R4, RZ, 0x1, R4 ;  /* 0x00000001ff047819 */ /* 0x000fe40000011604 */
[----:B------:R-:W-:Y:S02]  /*1500*/  LOP3.LUT R2, R3, 0x20, RZ, 0x3c, !PT ;  /* 0x0000002003027812 */ /* 0x000fe400078e3cff */
[----:B------:R-:W-:Y:S01]  /*1510*/  LOP3.LUT R4, R9, R4, RZ, 0x3c, !PT ;  /* 0x0000000409047212 */ /* 0x000fe200078e3cff */
[C---:B------:R-:W-:Y:S01]  /*1520*/  IMAD.IADD R9, R11.reuse, 0x1, R3 ;  /* 0x000000010b097824 */ /* 0x040fe200078e0203 */
[----:B------:R-:W-:Y:S01]  /*1530*/  LEA.HI R13, R8, R11, RZ, 0x1c ;  /* 0x0000000b080d7211 */ /* 0x000fe200078fe0ff */
[----:B------:R-:W-:Y:S01]  /*1540*/  IMAD.IADD R11, R11, 0x1, R2 ;  /* 0x000000010b0b7824 */ /* 0x000fe200078e0202 */
[----:B------:R-:W-:Y:S01]  /*1550*/  LOP3.LUT R2, R5, R46, RZ, 0xfc, !PT ;  /* 0x0000002e05027212 */ /* 0x000fe200078efcff */
[----:B------:R-:W-:Y:S01]  /*1560*/  IMAD R3, R7, UR4, RZ ;  /* 0x0000000407037c24 */ /* 0x000fe2000f8e02ff */
[----:B------:R-:W-:Y:S01]  /*1570*/  STS [R9], R12 ;  /* 0x0000000c09007388 */ /* 0x000fe20000000800 */
[----:B------:R-:W-:Y:S01]  /*1580*/  IMAD.IADD R13, R4, 0x1, R13 ;  /* 0x00000001040d7824 */ /* 0x000fe200078e020d */
[----:B------:R-:W-:Y:S01]  /*1590*/  ULDC.64 UR4, c[0x0][0x220] ;  /* 0x0000880000047ab9 */ /* 0x000fe20000000a00 */
[----:B------:R-:W-:Y:S01]  /*15a0*/  LOP3.LUT R5, R5, 0x8, R46, 0xfe, !PT ;  /* 0x0000000805057812 */ /* 0x000fe200078efe2e */
[----:B------:R0:W-:Y:S01]  /*15b0*/  STS [R11+0x100], R0 ;  /* 0x000100000b007388 */ /* 0x0001e20000000800 */
[C---:B------:R-:W-:Y:S01]  /*15c0*/  IMAD R4, R2.reuse, UR8, RZ ;  /* 0x0000000802047c24 */ /* 0x040fe2000f8e02ff */
[----:B------:R-:W-:Y:S01]  /*15d0*/  BAR.SYNC.DEFER_BLOCKING 0x0 ;  /* 0x0000000000007b1d */ /* 0x000fe20000010000 */
[----:B------:R-:W-:-:S02]  /*15e0*/  ISETP.LT.AND P1, PT, R2, UR9, !P0 ;  /* 0x0000000902007c0c */ /* 0x000fc4000c721270 */
[C---:B------:R-:W-:Y:S01]  /*15f0*/  ISETP.LT.AND P0, PT, R5.reuse, UR9, !P0 ;  /* 0x0000000905007c0c */ /* 0x040fe2000c701270 */
[----:B------:R-:W-:Y:S01]  /*1600*/  IMAD R5, R5, UR8, RZ ;  /* 0x0000000805057c24 */ /* 0x000fe2000f8e02ff */
[----:B0-----:R-:W-:-:S04]  /*1610*/  LEA R0, P2, R3, UR4, 0x1 ;  /* 0x0000000403007c11 */ /* 0x001fc8000f8408ff */
[----:B------:R-:W-:Y:S02]  /*1620*/  LEA.HI.X.SX32 R6, R3, UR5, 0x1, P2 ;  /* 0x0000000503067c11 */ /* 0x000fe400090f0eff */
[----:B------:R-:W-:-:S04]  /*1630*/  LEA R2, P2, R4, R0, 0x1 ;  /* 0x0000000004027211 */ /* 0x000fc800078408ff */
[----:B------:R-:W-:Y:S01]  /*1640*/  LEA.HI.X.SX32 R3, R4, R6, 0x1, P2 ;  /* 0x0000000604037211 */ /* 0x000fe200010f0eff */
[----:B------:R-:W0:Y:S04]  /*1650*/  LDS.U16 R15, [R13] ;  /* 0x000000000d0f7984 */ /* 0x000e280000000400 */
[----:B0-----:R0:W-:Y:S01]  /*1660*/  @P1 STG.E.U16 desc[UR6][R2.64], R15 ;  /* 0x0000000f02001986 */ /* 0x0011e2000c101506 */
[----:B------:R-:W-:Y:S05]  /*1670*/  @!P0 EXIT ;  /* 0x000000000000894d */ /* 0x000fea0003800000 */
[----:B------:R-:W1:Y:S01]  /*1680*/  LDS.U16 R13, [R13+0x80] ;  /* 0x000080000d0d7984 */ /* 0x000e620000000400 */
[----:B0-----:R-:W-:-:S04]  /*1690*/  LEA R2, P0, R5, R0, 0x1 ;  /* 0x0000000005027211 */ /* 0x001fc800078008ff */
[----:B------:R-:W-:-:S05]  /*16a0*/  LEA.HI.X.SX32 R3, R5, R6, 0x1, P0 ;  /* 0x0000000605037211 */ /* 0x000fca00000f0eff */
[----:B-1----:R-:W-:Y:S01]  /*16b0*/  STG.E.U16 desc[UR6][R2.64], R13 ;  /* 0x0000000d02007986 */ /* 0x002fe2000c101506 */
[----:B------:R-:W-:Y:S05]  /*16c0*/  EXIT ;  /* 0x000000000000794d */ /* 0x000fea0003800000 */
.L_x_2:
[----:B------:R-:W-:-:S00]  /*16d0*/  BRA `(.L_x_2) ;  /* 0xfffffffc00fc7947 */ /* 0x000fc0000383ffff */
[----:B------:R-:W-:-:S00]  /*16e0*/  NOP ;  /* 0x0000000000007918 */ /* 0x000fc00000000000 */
        /* <DEDUP_REMOVED lines=9> */
.L_x_3:


//--------------------- .nv.shared.matmul_kernel  --------------------------
	.section	.nv.shared.matmul_kernel,"aw",@nobits
	.sectionflags	@""
	.align	16
	.zero		1024


//--------------------- .nv.shared.reserved.0     --------------------------
	.section	.nv.shared.reserved.0,"aw",@nobits
	.weak		__nv_reservedSMEM_offset_0_alias
	.size		__nv_reservedSMEM_offset_0_alias, 0, 0
	.other		__nv_reservedSMEM_offset_0_alias,@"STO_CUDA_RESERVED_SHARED STV_DEFAULT"
__nv_reservedSMEM_offset_0_alias:
	.zero		0


//--------------------- .nv.constant0.matmul_kernel --------------------------
	.section	.nv.constant0.matmul_kernel,"a",@progbits
	.sectionflags	@""
	.align	4
.nv.constant0.matmul_kernel:
	.zero		608


//--------------------- SYMBOLS --------------------------

	.type		.nv.reservedSmem.offset0,@object
	.size		.nv.reservedSmem.offset0,0x4
